//
// Generated by NVIDIA NVVM Compiler
//
// Compiler Build ID: CL-36424714
// Cuda compilation tools, release 13.0, V13.0.88
// Based on NVVM 20.0.0
//

.version 9.0
.target sm_100
.address_size 64

	// .globl	_Z18interpolateTexturePf
.const .align 8 .u64 c_texObj;
.const .align 4 .u32 texSize;

.visible .entry _Z18interpolateTexturePf(
	.param .u64 .ptr .align 1 _Z18interpolateTexturePf_param_0
)
{
	.reg .b32 	%r<5>;
	.reg .b32 	%f<6>;
	.reg .b64 	%rd<6>;
	.reg .b64 	%fd<3>;

	ld.param.u64 	%rd1, [_Z18interpolateTexturePf_param_0];
	cvta.to.global.u64 	%rd2, %rd1;
	mov.u32 	%r1, %ntid.x;
	mov.u32 	%r2, %ctaid.x;
	mov.u32 	%r3, %tid.x;
	mad.lo.s32 	%r4, %r1, %r2, %r3;
	ld.const.u64 	%rd3, [c_texObj];
	cvt.rn.f64.s32 	%fd1, %r4;
	add.f64 	%fd2, %fd1, 0d3FE0000000000000;
	cvt.rn.f32.f64 	%f1, %fd2;
	tex.1d.v4.f32.f32 	{%f2, %f3, %f4, %f5}, [%rd3, {%f1}];
	mul.wide.s32 	%rd4, %r4, 4;
	add.s64 	%rd5, %rd2, %rd4;
	st.global.f32 	[%rd5], %f2;
	ret;

}


// ===== COMPILED SASS (sm_100) =====

	.target	sm_100

	.elftype	@"ET_EXEC"


//--------------------- .note.nv.tkinfo           --------------------------
	.section	.note.nv.tkinfo,"",@"SHT_NOTE"
	.sectionflags	@"SHF_NOTE_NV_TKINFO"
	.tkinfo
        /*0018*/ 	.word	0x00000002
        /*0030*/ 	.string	""
        /*0030*/ 	.string	"ptxas"
        /*0030*/ 	.string	"Cuda compilation tools, release 13.0, V13.0.88"
        /*0030*/ 	.string	"Build cuda_13.0.r13.0/compiler.36424714_0"
        /*0030*/ 	.string	"-arch sm_100 -m 64 "



//--------------------- .note.nv.cuinfo           --------------------------
	.section	.note.nv.cuinfo,"",@"SHT_NOTE"
	.sectionflags	@"SHF_NOTE_NV_CUINFO"
        /*0018*/ 	.short	0x0002
        /*001a*/ 	.short	0x0064
        /*001c*/ 	.short	0x0082
	.zero		2


//--------------------- .nv.info                  --------------------------
	.section	.nv.info,"",@"SHT_CUDA_INFO"
	.align	4


	//----- nvinfo : EIATTR_REGCOUNT
	.align		4
        /*0000*/ 	.byte	0x04, 0x2f
        /*0002*/ 	.short	(.L_3 - .L_2)
	.align		4
.L_2:
        /*0004*/ 	.word	index@(_Z18interpolateTexturePf)
        /*0008*/ 	.word	0x0000000c


	//----- nvinfo : EIATTR_FRAME_SIZE
	.align		4
.L_3:
        /*000c*/ 	.byte	0x04, 0x11
        /*000e*/ 	.short	(.L_5 - .L_4)
	.align		4
.L_4:
        /*0010*/ 	.word	index@(_Z18interpolateTexturePf)
        /*0014*/ 	.word	0x00000000


	//----- nvinfo : EIATTR_MIN_STACK_SIZE
	.align		4
.L_5:
        /*0018*/ 	.byte	0x04, 0x12
        /*001a*/ 	.short	(.L_7 - .L_6)
	.align		4
.L_6:
        /*001c*/ 	.word	index@(_Z18interpolateTexturePf)
        /*0020*/ 	.word	0x00000000
.L_7:


//--------------------- .nv.compat                --------------------------
	.section	.nv.compat,"",@"SHT_CUDA_COMPAT_INFO"
	.align	4
        /*0000*/ 	.byte	0x02, 0x09, 0x00, 0x00, 0x02, 0x02, 0x02, 0x00, 0x02, 0x05, 0x05, 0x00, 0x03, 0x07, 0x01, 0x01
        /*0010*/ 	.byte	0x02, 0x03, 0x00, 0x00, 0x02, 0x06, 0x01, 0x00, 0x04, 0x0b, 0x08, 0x00, 0x01, 0x00, 0x00, 0x00
        /*0020*/ 	.byte	0x00, 0x00, 0x00, 0x00


//--------------------- .nv.info._Z18interpolateTexturePf --------------------------
	.section	.nv.info._Z18interpolateTexturePf,"",@"SHT_CUDA_INFO"
	.sectionflags	@""
	.align	4


	//----- nvinfo : EIATTR_CUDA_API_VERSION
	.align		4
        /*0000*/ 	.byte	0x04, 0x37
        /*0002*/ 	.short	(.L_9 - .L_8)
.L_8:
        /*0004*/ 	.word	0x00000082


	//----- nvinfo : EIATTR_KPARAM_INFO
	.align		4
.L_9:
        /*0008*/ 	.byte	0x04, 0x17
        /*000a*/ 	.short	(.L_11 - .L_10)
.L_10:
        /*000c*/ 	.word	0x00000000
        /*0010*/ 	.short	0x0000
        /*0012*/ 	.short	0x0000
        /*0014*/ 	.byte	0x00, 0xf5, 0x21, 0x00


	//----- nvinfo : EIATTR_SPARSE_MMA_MASK
	.align		4
.L_11:
        /*0018*/ 	.byte	0x03, 0x50
        /*001a*/ 	.short	0x0000


	//----- nvinfo : EIATTR_MAXREG_COUNT
	.align		4
        /*001c*/ 	.byte	0x03, 0x1b
        /*001e*/ 	.short	0x00ff


	//----- nvinfo : EIATTR_MERCURY_ISA_VERSION
	.align		4
        /*0020*/ 	.byte	0x03, 0x5f
        /*0022*/ 	.short	0x0101


	//----- nvinfo : EIATTR_VRC_CTA_INIT_COUNT
	.align		4
        /*0024*/ 	.byte	0x02, 0x4a
	.zero		1
	.zero		1


	//----- nvinfo : EIATTR_EXIT_INSTR_OFFSETS
	.align		4
        /*0028*/ 	.byte	0x04, 0x1c
        /*002a*/ 	.short	(.L_13 - .L_12)


	//   ....[0]....
.L_12:
        /*002c*/ 	.word	0x00000110


	//----- nvinfo : EIATTR_CBANK_PARAM_SIZE
	.align		4
.L_13:
        /*0030*/ 	.byte	0x03, 0x19
        /*0032*/ 	.short	0x0008


	//----- nvinfo : EIATTR_PARAM_CBANK
	.align		4
        /*0034*/ 	.byte	0x04, 0x0a
        /*0036*/ 	.short	(.L_15 - .L_14)
	.align		4
.L_14:
        /*0038*/ 	.word	index@(.nv.constant0._Z18interpolateTexturePf)
        /*003c*/ 	.short	0x0380
        /*003e*/ 	.short	0x0008


	//----- nvinfo : EIATTR_SW_WAR
	.align		4
.L_15:
        /*0040*/ 	.byte	0x04, 0x36
        /*0042*/ 	.short	(.L_17 - .L_16)
.L_16:
        /*0044*/ 	.word	0x00000008
.L_17:


//--------------------- .nv.callgraph             --------------------------
	.section	.nv.callgraph,"",@"SHT_CUDA_CALLGRAPH"
	.align	4
	.sectionentsize	8
	.align		4
        /*0000*/ 	.word	0x00000000
	.align		4
        /*0004*/ 	.word	0xffffffff
	.align		4
        /*0008*/ 	.word	0x00000000
	.align		4
        /*000c*/ 	.word	0xfffffffe
	.align		4
        /*0010*/ 	.word	0x00000000
	.align		4
        /*0014*/ 	.word	0xfffffffd
	.align		4
        /*0018*/ 	.word	0x00000000
	.align		4
        /*001c*/ 	.word	0xfffffffc


//--------------------- .nv.constant3             --------------------------
	.section	.nv.constant3,"a",@progbits
	.align	8
.nv.constant3:
	.type		c_texObj,@object
	.size		c_texObj,(texSize - c_texObj)
c_texObj:
	.zero		8
	.type		texSize,@object
	.size		texSize,(.L_1 - texSize)
texSize:
	.zero		4
.L_1:


//--------------------- .text._Z18interpolateTexturePf --------------------------
	.section	.text._Z18interpolateTexturePf,"ax",@progbits
	.align	128
        .global         _Z18interpolateTexturePf
        .type           _Z18interpolateTexturePf,@function
        .size           _Z18interpolateTexturePf,(.L_x_1 - _Z18interpolateTexturePf)
        .other          _Z18interpolateTexturePf,@"STO_CUDA_ENTRY STV_DEFAULT"
_Z18interpolateTexturePf:
.text._Z18interpolateTexturePf:
[----:B------:R-:W-:Y:S01]  /*0000*/  LDC R1, c[0x0][0x37c] ;  /* 0x0000df00ff017b82 */ /* 0x000fe20000000800 */
[----:B------:R-:W0:Y:S01]  /*0010*/  S2R R7, SR_CTAID.X ;  /* 0x0000000000077919 */ /* 0x000e220000002500 */
[----:B------:R-:W0:Y:S01]  /*0020*/  LDCU UR4, c[0x0][0x360] ;  /* 0x00006c00ff0477ac */ /* 0x000e220008000800 */
[----:B------:R-:W-:Y:S01]  /*0030*/  MOV R9, RZ ;  /* 0x000000ff00097202 */ /* 0x000fe20000000f00 */
[----:B------:R-:W0:Y:S01]  /*0040*/  S2R R0, SR_TID.X ;  /* 0x0000000000007919 */ /* 0x000e220000002100 */
[----:B------:R-:W-:Y:S01]  /*0050*/  UMOV UR5, URZ ;  /* 0x000000ff00057c82 */ /* 0x000fe20008000000 */
[----:B0-----:R-:W-:Y:S01]  /*0060*/  IMAD R7, R7, UR4, R0 ;  /* 0x0000000407077c24 */ /* 0x001fe2000f8e0200 */
[----:B------:R-:W0:Y:S01]  /*0070*/  LDCU UR4, c[0x3][URZ] ;  /* 0x00c00000ff0477ac */ /* 0x000e220008000800 */
[----:B------:R-:W-:Y:S02]  /*0080*/  HFMA2 R0, -RZ, RZ, -3, 0 ;  /* 0xc2000000ff007431 */ /* 0x000fe400000001ff */
[----:B------:R-:W1:Y:S02]  /*0090*/  I2F.F64 R2, R7 ;  /* 0x0000000700027312 */ /* 0x000e640000201c00 */
[----:B-1----:R-:W-:-:S06]  /*00a0*/  DADD R2, R2, 0.5 ;  /* 0x3fe0000002027429 */ /* 0x002fcc0000000000 */
[----:B------:R-:W0:Y:S02]  /*00b0*/  F2F.F32.F64 R8, R2 ;  /* 0x0000000200087310 */ /* 0x000e240000301000 */
[----:B0-----:R0:W5:Y:S01]  /*00c0*/  TEX.LL RZ, R9, R8, R0, UR4, 2D, 0x1 ;  /* 0x28ff040008097f60 */ /* 0x00116200089e01ff */
[----:B------:R-:W1:Y:S01]  /*00d0*/  LDC.64 R4, c[0x0][0x380] ;  /* 0x0000e000ff047b82 */ /* 0x000e620000000a00 */
[----:B0-----:R-:W0:Y:S01]  /*00e0*/  LDCU.64 UR4, c[0x0][0x358] ;  /* 0x00006b00ff0477ac */ /* 0x001e220008000a00 */
[----:B-1----:R-:W-:-:S05]  /*00f0*/  IMAD.WIDE R4, R7, 0x4, R4 ;  /* 0x0000000407047825 */ /* 0x002fca00078e0204 */
[----:B0----5:R-:W-:Y:S01]  /*0100*/  STG.E desc[UR4][R4.64], R9 ;  /* 0x0000000904007986 */ /* 0x021fe2000c101904 */
[----:B------:R-:W-:Y:S05]  /*0110*/  EXIT ;  /* 0x000000000000794d */ /* 0x000fea0003800000 */
.L_x_0:
[----:B------:R-:W-:-:S00]  /*0120*/  BRA `(.L_x_0) ;  /* 0xfffffffc00fc7947 */ /* 0x000fc0000383ffff */
[----:B------:R-:W-:-:S00]  /*0130*/  NOP ;  /* 0x0000000000007918 */ /* 0x000fc00000000000 */
        /* <DEDUP_REMOVED lines=12> */
.L_x_1:


//--------------------- .nv.shared.reserved.0     --------------------------
	.section	.nv.shared.reserved.0,"aw",@nobits
	.weak		__nv_reservedSMEM_offset_0_alias
	.size		__nv_reservedSMEM_offset_0_alias, 0, 64
	.other		__nv_reservedSMEM_offset_0_alias,@"STO_CUDA_RESERVED_SHARED STV_DEFAULT"
__nv_reservedSMEM_offset_0_alias:
	.zero		0
	.zero		64


//--------------------- .nv.constant0._Z18interpolateTexturePf --------------------------
	.section	.nv.constant0._Z18interpolateTexturePf,"a",@progbits
	.sectionflags	@""
	.align	4
.nv.constant0._Z18interpolateTexturePf:
	.zero		904


//--------------------- SYMBOLS --------------------------

	.type		.nv.reservedSmem.offset0,@object
	.size		.nv.reservedSmem.offset0,0x4
